//
// Generated by NVIDIA NVVM Compiler
//
// Compiler Build ID: CL-36424714
// Cuda compilation tools, release 13.0, V13.0.88
// Based on NVVM 20.0.0
//

.version 9.0
.target sm_100
.address_size 64

	// .globl	_Z18SumDistancesGPUAuxPdmmS_

.visible .entry _Z18SumDistancesGPUAuxPdmmS_(
	.param .u64 .ptr .align 1 _Z18SumDistancesGPUAuxPdmmS__param_0,
	.param .u64 _Z18SumDistancesGPUAuxPdmmS__param_1,
	.param .u64 _Z18SumDistancesGPUAuxPdmmS__param_2,
	.param .u64 .ptr .align 1 _Z18SumDistancesGPUAuxPdmmS__param_3
)
{
	.reg .pred 	%p<12>;
	.reg .b32 	%r<5>;
	.reg .b64 	%rd<64>;
	.reg .b64 	%fd<92>;

	ld.param.u64 	%rd28, [_Z18SumDistancesGPUAuxPdmmS__param_0];
	ld.param.u64 	%rd25, [_Z18SumDistancesGPUAuxPdmmS__param_1];
	ld.param.u64 	%rd26, [_Z18SumDistancesGPUAuxPdmmS__param_2];
	cvta.to.global.u64 	%rd1, %rd28;
	mov.u32 	%r1, %ctaid.x;
	mov.u32 	%r2, %ntid.x;
	mov.u32 	%r3, %tid.x;
	mad.lo.s32 	%r4, %r1, %r2, %r3;
	cvt.u64.u32 	%rd2, %r4;
	setp.le.u64 	%p1, %rd26, %rd2;
	@%p1 bra 	$L__BB0_18;
	mul.lo.s64 	%rd3, %rd25, %rd2;
	setp.eq.s64 	%p2, %rd25, 0;
	mov.f64 	%fd90, 0d0000000000000000;
	@%p2 bra 	$L__BB0_17;
	and.b64  	%rd4, %rd25, 7;
	and.b64  	%rd5, %rd25, 3;
	and.b64  	%rd6, %rd25, -8;
	and.b64  	%rd7, %rd25, 1;
	shl.b64 	%rd8, %rd25, 3;
	mov.f64 	%fd90, 0d0000000000000000;
	mov.b64 	%rd57, 0;
$L__BB0_3:
	setp.eq.s64 	%p3, %rd57, %rd2;
	@%p3 bra 	$L__BB0_16;
	setp.lt.u64 	%p4, %rd25, 8;
	mul.lo.s64 	%rd10, %rd57, %rd25;
	mov.f64 	%fd89, 0d0000000000000000;
	mov.b64 	%rd62, 0;
	@%p4 bra 	$L__BB0_7;
	shl.b64 	%rd31, %rd3, 3;
	add.s64 	%rd32, %rd31, %rd1;
	add.s64 	%rd59, %rd32, 32;
	mad.lo.s64 	%rd33, %rd8, %rd57, %rd1;
	add.s64 	%rd58, %rd33, 32;
	mov.f64 	%fd89, 0d0000000000000000;
	mov.u64 	%rd60, %rd6;
$L__BB0_6:
	.pragma "nounroll";
	ld.global.f64 	%fd22, [%rd59+-32];
	ld.global.f64 	%fd23, [%rd58+-32];
	sub.f64 	%fd24, %fd22, %fd23;
	fma.rn.f64 	%fd25, %fd24, %fd24, %fd89;
	ld.global.f64 	%fd26, [%rd59+-24];
	ld.global.f64 	%fd27, [%rd58+-24];
	sub.f64 	%fd28, %fd26, %fd27;
	fma.rn.f64 	%fd29, %fd28, %fd28, %fd25;
	ld.global.f64 	%fd30, [%rd59+-16];
	ld.global.f64 	%fd31, [%rd58+-16];
	sub.f64 	%fd32, %fd30, %fd31;
	fma.rn.f64 	%fd33, %fd32, %fd32, %fd29;
	ld.global.f64 	%fd34, [%rd59+-8];
	ld.global.f64 	%fd35, [%rd58+-8];
	sub.f64 	%fd36, %fd34, %fd35;
	fma.rn.f64 	%fd37, %fd36, %fd36, %fd33;
	ld.global.f64 	%fd38, [%rd59];
	ld.global.f64 	%fd39, [%rd58];
	sub.f64 	%fd40, %fd38, %fd39;
	fma.rn.f64 	%fd41, %fd40, %fd40, %fd37;
	ld.global.f64 	%fd42, [%rd59+8];
	ld.global.f64 	%fd43, [%rd58+8];
	sub.f64 	%fd44, %fd42, %fd43;
	fma.rn.f64 	%fd45, %fd44, %fd44, %fd41;
	ld.global.f64 	%fd46, [%rd59+16];
	ld.global.f64 	%fd47, [%rd58+16];
	sub.f64 	%fd48, %fd46, %fd47;
	fma.rn.f64 	%fd49, %fd48, %fd48, %fd45;
	ld.global.f64 	%fd50, [%rd59+24];
	ld.global.f64 	%fd51, [%rd58+24];
	sub.f64 	%fd52, %fd50, %fd51;
	fma.rn.f64 	%fd89, %fd52, %fd52, %fd49;
	add.s64 	%rd60, %rd60, -8;
	add.s64 	%rd59, %rd59, 64;
	add.s64 	%rd58, %rd58, 64;
	setp.ne.s64 	%p5, %rd60, 0;
	mov.u64 	%rd62, %rd6;
	@%p5 bra 	$L__BB0_6;
$L__BB0_7:
	setp.eq.s64 	%p6, %rd4, 0;
	@%p6 bra 	$L__BB0_15;
	add.s64 	%rd34, %rd4, -1;
	setp.lt.u64 	%p7, %rd34, 3;
	@%p7 bra 	$L__BB0_10;
	add.s64 	%rd35, %rd62, %rd3;
	shl.b64 	%rd36, %rd35, 3;
	add.s64 	%rd37, %rd1, %rd36;
	ld.global.f64 	%fd54, [%rd37];
	add.s64 	%rd38, %rd62, %rd10;
	shl.b64 	%rd39, %rd38, 3;
	add.s64 	%rd40, %rd1, %rd39;
	ld.global.f64 	%fd55, [%rd40];
	sub.f64 	%fd56, %fd54, %fd55;
	fma.rn.f64 	%fd57, %fd56, %fd56, %fd89;
	ld.global.f64 	%fd58, [%rd37+8];
	ld.global.f64 	%fd59, [%rd40+8];
	sub.f64 	%fd60, %fd58, %fd59;
	fma.rn.f64 	%fd61, %fd60, %fd60, %fd57;
	ld.global.f64 	%fd62, [%rd37+16];
	ld.global.f64 	%fd63, [%rd40+16];
	sub.f64 	%fd64, %fd62, %fd63;
	fma.rn.f64 	%fd65, %fd64, %fd64, %fd61;
	ld.global.f64 	%fd66, [%rd37+24];
	ld.global.f64 	%fd67, [%rd40+24];
	sub.f64 	%fd68, %fd66, %fd67;
	fma.rn.f64 	%fd89, %fd68, %fd68, %fd65;
	add.s64 	%rd62, %rd62, 4;
$L__BB0_10:
	setp.eq.s64 	%p8, %rd5, 0;
	@%p8 bra 	$L__BB0_15;
	setp.eq.s64 	%p9, %rd5, 1;
	@%p9 bra 	$L__BB0_13;
	add.s64 	%rd41, %rd62, %rd3;
	shl.b64 	%rd42, %rd41, 3;
	add.s64 	%rd43, %rd1, %rd42;
	ld.global.f64 	%fd70, [%rd43];
	add.s64 	%rd44, %rd62, %rd10;
	shl.b64 	%rd45, %rd44, 3;
	add.s64 	%rd46, %rd1, %rd45;
	ld.global.f64 	%fd71, [%rd46];
	sub.f64 	%fd72, %fd70, %fd71;
	fma.rn.f64 	%fd73, %fd72, %fd72, %fd89;
	ld.global.f64 	%fd74, [%rd43+8];
	ld.global.f64 	%fd75, [%rd46+8];
	sub.f64 	%fd76, %fd74, %fd75;
	fma.rn.f64 	%fd89, %fd76, %fd76, %fd73;
	add.s64 	%rd62, %rd62, 2;
$L__BB0_13:
	setp.eq.s64 	%p10, %rd7, 0;
	@%p10 bra 	$L__BB0_15;
	add.s64 	%rd47, %rd62, %rd3;
	shl.b64 	%rd48, %rd47, 3;
	add.s64 	%rd49, %rd1, %rd48;
	ld.global.f64 	%fd77, [%rd49];
	add.s64 	%rd50, %rd62, %rd10;
	shl.b64 	%rd51, %rd50, 3;
	add.s64 	%rd52, %rd1, %rd51;
	ld.global.f64 	%fd78, [%rd52];
	sub.f64 	%fd79, %fd77, %fd78;
	fma.rn.f64 	%fd89, %fd79, %fd79, %fd89;
$L__BB0_15:
	sqrt.rn.f64 	%fd80, %fd89;
	add.f64 	%fd90, %fd90, %fd80;
$L__BB0_16:
	add.s64 	%rd57, %rd57, 1;
	setp.ne.s64 	%p11, %rd57, %rd26;
	@%p11 bra 	$L__BB0_3;
$L__BB0_17:
	ld.param.u64 	%rd56, [_Z18SumDistancesGPUAuxPdmmS__param_3];
	cvta.to.global.u64 	%rd53, %rd56;
	shl.b64 	%rd54, %rd2, 3;
	add.s64 	%rd55, %rd53, %rd54;
	st.global.f64 	[%rd55], %fd90;
$L__BB0_18:
	ret;

}


// ===== COMPILED SASS (sm_100) =====

	.target	sm_100

	.elftype	@"ET_EXEC"


//--------------------- .note.nv.tkinfo           --------------------------
	.section	.note.nv.tkinfo,"",@"SHT_NOTE"
	.sectionflags	@"SHF_NOTE_NV_TKINFO"
	.tkinfo
        /*0018*/ 	.word	0x00000002
        /*0030*/ 	.string	""
        /*0030*/ 	.string	"ptxas"
        /*0030*/ 	.string	"Cuda compilation tools, release 13.0, V13.0.88"
        /*0030*/ 	.string	"Build cuda_13.0.r13.0/compiler.36424714_0"
        /*0030*/ 	.string	"-arch sm_100 -m 64 "



//--------------------- .note.nv.cuinfo           --------------------------
	.section	.note.nv.cuinfo,"",@"SHT_NOTE"
	.sectionflags	@"SHF_NOTE_NV_CUINFO"
        /*0018*/ 	.short	0x0002
        /*001a*/ 	.short	0x0064
        /*001c*/ 	.short	0x0082
	.zero		2


//--------------------- .nv.info                  --------------------------
	.section	.nv.info,"",@"SHT_CUDA_INFO"
	.align	4


	//----- nvinfo : EIATTR_REGCOUNT
	.align		4
        /*0000*/ 	.byte	0x04, 0x2f
        /*0002*/ 	.short	(.L_1 - .L_0)
	.align		4
.L_0:
        /*0004*/ 	.word	index@(_Z18SumDistancesGPUAuxPdmmS_)
        /*0008*/ 	.word	0x00000020


	//----- nvinfo : EIATTR_FRAME_SIZE
	.align		4
.L_1:
        /*000c*/ 	.byte	0x04, 0x11
        /*000e*/ 	.short	(.L_3 - .L_2)
	.align		4
.L_2:
        /*0010*/ 	.word	index@($__internal_0_$__cuda_sm20_dsqrt_rn_f64_mediumpath_v1)
        /*0014*/ 	.word	0x00000000


	//----- nvinfo : EIATTR_FRAME_SIZE
	.align		4
.L_3:
        /*0018*/ 	.byte	0x04, 0x11
        /*001a*/ 	.short	(.L_5 - .L_4)
	.align		4
.L_4:
        /*001c*/ 	.word	index@(_Z18SumDistancesGPUAuxPdmmS_)
        /*0020*/ 	.word	0x00000000


	//----- nvinfo : EIATTR_MIN_STACK_SIZE
	.align		4
.L_5:
        /*0024*/ 	.byte	0x04, 0x12
        /*0026*/ 	.short	(.L_7 - .L_6)
	.align		4
.L_6:
        /*0028*/ 	.word	index@(_Z18SumDistancesGPUAuxPdmmS_)
        /*002c*/ 	.word	0x00000000
.L_7:


//--------------------- .nv.compat                --------------------------
	.section	.nv.compat,"",@"SHT_CUDA_COMPAT_INFO"
	.align	4
        /*0000*/ 	.byte	0x02, 0x09, 0x00, 0x00, 0x02, 0x02, 0x01, 0x00, 0x02, 0x05, 0x05, 0x00, 0x03, 0x07, 0x01, 0x01
        /*0010*/ 	.byte	0x02, 0x03, 0x00, 0x00, 0x02, 0x06, 0x01, 0x00, 0x04, 0x0b, 0x08, 0x00, 0x01, 0x00, 0x00, 0x00
        /*0020*/ 	.byte	0x00, 0x00, 0x00, 0x00


//--------------------- .nv.info._Z18SumDistancesGPUAuxPdmmS_ --------------------------
	.section	.nv.info._Z18SumDistancesGPUAuxPdmmS_,"",@"SHT_CUDA_INFO"
	.sectionflags	@""
	.align	4


	//----- nvinfo : EIATTR_CUDA_API_VERSION
	.align		4
        /*0000*/ 	.byte	0x04, 0x37
        /*0002*/ 	.short	(.L_9 - .L_8)
.L_8:
        /*0004*/ 	.word	0x00000082


	//----- nvinfo : EIATTR_KPARAM_INFO
	.align		4
.L_9:
        /*0008*/ 	.byte	0x04, 0x17
        /*000a*/ 	.short	(.L_11 - .L_10)
.L_10:
        /*000c*/ 	.word	0x00000000
        /*0010*/ 	.short	0x0003
        /*0012*/ 	.short	0x0018
        /*0014*/ 	.byte	0x00, 0xf5, 0x21, 0x00


	//----- nvinfo : EIATTR_KPARAM_INFO
	.align		4
.L_11:
        /*0018*/ 	.byte	0x04, 0x17
        /*001a*/ 	.short	(.L_13 - .L_12)
.L_12:
        /*001c*/ 	.word	0x00000000
        /*0020*/ 	.short	0x0002
        /*0022*/ 	.short	0x0010
        /*0024*/ 	.byte	0x00, 0xf0, 0x21, 0x00


	//----- nvinfo : EIATTR_KPARAM_INFO
	.align		4
.L_13:
        /*0028*/ 	.byte	0x04, 0x17
        /*002a*/ 	.short	(.L_15 - .L_14)
.L_14:
        /*002c*/ 	.word	0x00000000
        /*0030*/ 	.short	0x0001
        /*0032*/ 	.short	0x0008
        /*0034*/ 	.byte	0x00, 0xf0, 0x21, 0x00


	//----- nvinfo : EIATTR_KPARAM_INFO
	.align		4
.L_15:
        /*0038*/ 	.byte	0x04, 0x17
        /*003a*/ 	.short	(.L_17 - .L_16)
.L_16:
        /*003c*/ 	.word	0x00000000
        /*0040*/ 	.short	0x0000
        /*0042*/ 	.short	0x0000
        /*0044*/ 	.byte	0x00, 0xf5, 0x21, 0x00


	//----- nvinfo : EIATTR_SPARSE_MMA_MASK
	.align		4
.L_17:
        /*0048*/ 	.byte	0x03, 0x50
        /*004a*/ 	.short	0x0000


	//----- nvinfo : EIATTR_MAXREG_COUNT
	.align		4
        /*004c*/ 	.byte	0x03, 0x1b
        /*004e*/ 	.short	0x00ff


	//----- nvinfo : EIATTR_MERCURY_ISA_VERSION
	.align		4
        /*0050*/ 	.byte	0x03, 0x5f
        /*0052*/ 	.short	0x0101


	//----- nvinfo : EIATTR_VRC_CTA_INIT_COUNT
	.align		4
        /*0054*/ 	.byte	0x02, 0x4a
	.zero		1
	.zero		1


	//----- nvinfo : EIATTR_EXIT_INSTR_OFFSETS
	.align		4
        /*0058*/ 	.byte	0x04, 0x1c
        /*005a*/ 	.short	(.L_19 - .L_18)


	//   ....[0]....
.L_18:
        /*005c*/ 	.word	0x00000080


	//   ....[1]....
        /*0060*/ 	.word	0x00000d90


	//----- nvinfo : EIATTR_CRS_STACK_SIZE
	.align		4
.L_19:
        /*0064*/ 	.byte	0x04, 0x1e
        /*0066*/ 	.short	(.L_21 - .L_20)
.L_20:
        /*0068*/ 	.word	0x00000000


	//----- nvinfo : EIATTR_CBANK_PARAM_SIZE
	.align		4
.L_21:
        /*006c*/ 	.byte	0x03, 0x19
        /*006e*/ 	.short	0x0020


	//----- nvinfo : EIATTR_PARAM_CBANK
	.align		4
        /*0070*/ 	.byte	0x04, 0x0a
        /*0072*/ 	.short	(.L_23 - .L_22)
	.align		4
.L_22:
        /*0074*/ 	.word	index@(.nv.constant0._Z18SumDistancesGPUAuxPdmmS_)
        /*0078*/ 	.short	0x0380
        /*007a*/ 	.short	0x0020


	//----- nvinfo : EIATTR_SW_WAR
	.align		4
.L_23:
        /*007c*/ 	.byte	0x04, 0x36
        /*007e*/ 	.short	(.L_25 - .L_24)
.L_24:
        /*0080*/ 	.word	0x00000008
.L_25:


//--------------------- .nv.callgraph             --------------------------
	.section	.nv.callgraph,"",@"SHT_CUDA_CALLGRAPH"
	.align	4
	.sectionentsize	8
	.align		4
        /*0000*/ 	.word	0x00000000
	.align		4
        /*0004*/ 	.word	0xffffffff
	.align		4
        /*0008*/ 	.word	0x00000000
	.align		4
        /*000c*/ 	.word	0xfffffffe
	.align		4
        /*0010*/ 	.word	0x00000000
	.align		4
        /*0014*/ 	.word	0xfffffffd
	.align		4
        /*0018*/ 	.word	0x00000000
	.align		4
        /*001c*/ 	.word	0xfffffffc


//--------------------- .text._Z18SumDistancesGPUAuxPdmmS_ --------------------------
	.section	.text._Z18SumDistancesGPUAuxPdmmS_,"ax",@progbits
	.align	128
        .global         _Z18SumDistancesGPUAuxPdmmS_
        .type           _Z18SumDistancesGPUAuxPdmmS_,@function
        .size           _Z18SumDistancesGPUAuxPdmmS_,(.L_x_16 - _Z18SumDistancesGPUAuxPdmmS_)
        .other          _Z18SumDistancesGPUAuxPdmmS_,@"STO_CUDA_ENTRY STV_DEFAULT"
_Z18SumDistancesGPUAuxPdmmS_:
.text._Z18SumDistancesGPUAuxPdmmS_:
[----:B------:R-:W-:Y:S01]  /*0000*/  LDC R1, c[0x0][0x37c] ;  /* 0x0000df00ff017b82 */ /* 0x000fe20000000800 */
[----:B------:R-:W0:Y:S07]  /*0010*/  S2R R0, SR_TID.X ;  /* 0x0000000000007919 */ /* 0x000e2e0000002100 */
[----:B------:R-:W0:Y:S01]  /*0020*/  S2UR UR4, SR_CTAID.X ;  /* 0x00000000000479c3 */ /* 0x000e220000002500 */
[----:B------:R-:W1:Y:S07]  /*0030*/  LDCU.64 UR6, c[0x0][0x390] ;  /* 0x00007200ff0677ac */ /* 0x000e6e0008000a00 */
[----:B------:R-:W0:Y:S02]  /*0040*/  LDC R15, c[0x0][0x360] ;  /* 0x0000d800ff0f7b82 */ /* 0x000e240000000800 */
[----:B0-----:R-:W-:-:S05]  /*0050*/  IMAD R15, R15, UR4, R0 ;  /* 0x000000040f0f7c24 */ /* 0x001fca000f8e0200 */
[----:B-1----:R-:W-:-:S04]  /*0060*/  ISETP.GE.U32.AND P0, PT, R15, UR6, PT ;  /* 0x000000060f007c0c */ /* 0x002fc8000bf06070 */
[----:B------:R-:W-:-:S13]  /*0070*/  ISETP.GE.U32.AND.EX P0, PT, RZ, UR7, PT, P0 ;  /* 0x00000007ff007c0c */ /* 0x000fda000bf06100 */
[----:B------:R-:W-:Y:S05]  /*0080*/  @P0 EXIT ;  /* 0x000000000000094d */ /* 0x000fea0003800000 */
[----:B------:R-:W0:Y:S01]  /*0090*/  LDCU.64 UR4, c[0x0][0x388] ;  /* 0x00007100ff0477ac */ /* 0x000e220008000a00 */
[----:B------:R-:W-:Y:S01]  /*00a0*/  CS2R R2, SRZ ;  /* 0x0000000000027805 */ /* 0x000fe2000001ff00 */
[----:B------:R-:W1:Y:S01]  /*00b0*/  LDCU.64 UR14, c[0x0][0x358] ;  /* 0x00006b00ff0e77ac */ /* 0x000e620008000a00 */
[----:B0-----:R-:W-:-:S04]  /*00c0*/  UISETP.NE.U32.AND UP0, UPT, UR4, URZ, UPT ;  /* 0x000000ff0400728c */ /* 0x001fc8000bf05070 */
[----:B------:R-:W-:-:S09]  /*00d0*/  UISETP.NE.AND.EX UP0, UPT, UR5, URZ, UPT, UP0 ;  /* 0x000000ff0500728c */ /* 0x000fd2000bf05300 */
[----:B-1----:R-:W-:Y:S05]  /*00e0*/  BRA.U !UP0, `(.L_x_0) ;  /* 0x0000000d08187547 */ /* 0x002fea000b800000 */
[C---:B------:R-:W-:Y:S01]  /*00f0*/  IMAD.WIDE.U32 R4, R15.reuse, UR4, RZ ;  /* 0x000000040f047c25 */ /* 0x040fe2000f8e00ff */
[----:B------:R-:W-:Y:S01]  /*0100*/  CS2R R2, SRZ ;  /* 0x0000000000027805 */ /* 0x000fe2000001ff00 */
[----:B------:R-:W-:Y:S02]  /*0110*/  ULOP3.LUT UR19, UR4, 0x7, URZ, 0xc0, !UPT ;  /* 0x0000000704137892 */ /* 0x000fe4000f8ec0ff */
[----:B------:R-:W-:Y:S01]  /*0120*/  IMAD R17, R15, UR5, R5 ;  /* 0x000000050f117c24 */ /* 0x000fe2000f8e0205 */
[----:B------:R-:W-:Y:S02]  /*0130*/  ULOP3.LUT UR18, UR4, 0x3, URZ, 0xc0, !UPT ;  /* 0x0000000304127892 */ /* 0x000fe4000f8ec0ff */
[----:B------:R-:W-:Y:S02]  /*0140*/  ULOP3.LUT UR12, UR4, 0xfffffff8, URZ, 0xc0, !UPT ;  /* 0xfffffff8040c7892 */ /* 0x000fe4000f8ec0ff */
[----:B------:R-:W-:Y:S02]  /*0150*/  USHF.L.U64.HI UR17, UR4, 0x3, UR5 ;  /* 0x0000000304117899 */ /* 0x000fe40008010205 */
[----:B------:R-:W-:Y:S01]  /*0160*/  USHF.L.U32 UR16, UR4, 0x3, URZ ;  /* 0x0000000304107899 */ /* 0x000fe200080006ff */
[----:B------:R-:W-:Y:S01]  /*0170*/  UMOV UR6, URZ ;  /* 0x000000ff00067c82 */ /* 0x000fe20008000000 */
[----:B------:R-:W-:-:S10]  /*0180*/  UMOV UR7, URZ ;  /* 0x000000ff00077c82 */ /* 0x000fd40008000000 */
.L_x_10:
[----:B------:R-:W-:Y:S01]  /*0190*/  ISETP.NE.U32.AND P0, PT, R15, UR6, PT ;  /* 0x000000060f007c0c */ /* 0x000fe2000bf05070 */
[----:B------:R-:W-:Y:S03]  /*01a0*/  BSSY.RECONVERGENT B0, `(.L_x_1) ;  /* 0x00000b4000007945 */ /* 0x000fe60003800200 */
[----:B------:R-:W-:-:S13]  /*01b0*/  ISETP.NE.AND.EX P0, PT, RZ, UR7, PT, P0 ;  /* 0x00000007ff007c0c */ /* 0x000fda000bf05300 */
[----:B------:R-:W-:Y:S05]  /*01c0*/  @!P0 BRA `(.L_x_2) ;  /* 0x0000000800c48947 */ /* 0x000fea0003800000 */
[----:B------:R-:W0:Y:S01]  /*01d0*/  LDCU.64 UR8, c[0x0][0x388] ;  /* 0x00007100ff0877ac */ /* 0x000e220008000a00 */
[----:B------:R-:W-:Y:S01]  /*01e0*/  CS2R R26, SRZ ;  /* 0x00000000001a7805 */ /* 0x000fe2000001ff00 */
[----:B------:R-:W-:Y:S01]  /*01f0*/  UMOV UR4, URZ ;  /* 0x000000ff00047c82 */ /* 0x000fe20008000000 */
[----:B------:R-:W-:Y:S01]  /*0200*/  UMOV UR5, URZ ;  /* 0x000000ff00057c82 */ /* 0x000fe20008000000 */
[----:B0-----:R-:W-:-:S04]  /*0210*/  UISETP.GE.U32.AND UP0, UPT, UR8, 0x8, UPT ;  /* 0x000000080800788c */ /* 0x001fc8000bf06070 */
[----:B------:R-:W-:-:S09]  /*0220*/  UISETP.GE.U32.AND.EX UP0, UPT, UR9, URZ, UPT, UP0 ;  /* 0x000000ff0900728c */ /* 0x000fd2000bf06100 */
[----:B------:R-:W-:Y:S05]  /*0230*/  BRA.U !UP0, `(.L_x_3) ;  /* 0x0000000108f07547 */ /* 0x000fea000b800000 */
[----:B------:R-:W0:Y:S01]  /*0240*/  LDCU.64 UR4, c[0x0][0x380] ;  /* 0x00007000ff0477ac */ /* 0x000e220008000a00 */
[----:B------:R-:W-:Y:S01]  /*0250*/  CS2R R26, SRZ ;  /* 0x00000000001a7805 */ /* 0x000fe2000001ff00 */
[----:B------:R-:W1:Y:S01]  /*0260*/  LDCU.64 UR20, c[0x0][0x380] ;  /* 0x00007000ff1477ac */ /* 0x000e620008000a00 */
[----:B------:R-:W2:Y:S01]  /*0270*/  LDCU UR11, c[0x0][0x38c] ;  /* 0x00007180ff0b77ac */ /* 0x000ea20008000800 */
[----:B------:R-:W-:-:S04]  /*0280*/  UIMAD UR10, UR17, UR6, URZ ;  /* 0x00000006110a72a4 */ /* 0x000fc8000f8e02ff */
[----:B------:R-:W-:Y:S02]  /*0290*/  UIMAD UR10, UR7, UR16, UR10 ;  /* 0x00000010070a72a4 */ /* 0x000fe4000f8e020a */
[----:B0-----:R-:W-:Y:S01]  /*02a0*/  UIMAD.WIDE.U32 UR4, UR6, UR16, UR4 ;  /* 0x00000010060472a5 */ /* 0x001fe2000f8e0004 */
[----:B-1----:R-:W-:-:S03]  /*02b0*/  LEA R6, P0, R4, UR20, 0x3 ;  /* 0x0000001404067c11 */ /* 0x002fc6000f8018ff */
[----:B------:R-:W-:Y:S01]  /*02c0*/  UIADD3 UR13, UP0, UPT, UR4, 0x20, URZ ;  /* 0x00000020040d7890 */ /* 0x000fe2000ff1e0ff */
[----:B------:R-:W-:-:S03]  /*02d0*/  LEA.HI.X R7, R4, UR21, R17, 0x3, P0 ;  /* 0x0000001504077c11 */ /* 0x000fc600080f1c11 */
[----:B------:R-:W-:Y:S01]  /*02e0*/  UIADD3.X UR4, UPT, UPT, UR5, UR10, URZ, UP0, !UPT ;  /* 0x0000000a05047290 */ /* 0x000fe200087fe4ff */
[----:B------:R-:W-:Y:S01]  /*02f0*/  IADD3 R6, P0, PT, R6, 0x20, RZ ;  /* 0x0000002006067810 */ /* 0x000fe20007f1e0ff */
[----:B------:R-:W-:Y:S01]  /*0300*/  IMAD.U32 R10, RZ, RZ, UR13 ;  /* 0x0000000dff0a7e24 */ /* 0x000fe2000f8e00ff */
[----:B--2---:R-:W-:-:S03]  /*0310*/  UMOV UR5, UR11 ;  /* 0x0000000b00057c82 */ /* 0x004fc60008000000 */
[----:B------:R-:W-:Y:S02]  /*0320*/  IMAD.X R7, RZ, RZ, R7, P0 ;  /* 0x000000ffff077224 */ /* 0x000fe400000e0607 */
[----:B------:R-:W-:Y:S01]  /*0330*/  IMAD.U32 R11, RZ, RZ, UR4 ;  /* 0x00000004ff0b7e24 */ /* 0x000fe2000f8e00ff */
[----:B------:R-:W-:-:S06]  /*0340*/  UMOV UR4, UR12 ;  /* 0x0000000c00047c82 */ /* 0x000fcc0008000000 */
.L_x_4:
[----:B------:R-:W2:Y:S04]  /*0350*/  LDG.E.64 R22, desc[UR14][R6.64+-0x20] ;  /* 0xffffe00e06167981 */ /* 0x000ea8000c1e1b00 */
[----:B------:R-:W2:Y:S04]  /*0360*/  LDG.E.64 R24, desc[UR14][R10.64+-0x20] ;  /* 0xffffe00e0a187981 */ /* 0x000ea8000c1e1b00 */
[----:B------:R-:W3:Y:S04]  /*0370*/  LDG.E.64 R8, desc[UR14][R6.64+-0x18] ;  /* 0xffffe80e06087981 */ /* 0x000ee8000c1e1b00 */
[----:B------:R-:W3:Y:S04]  /*0380*/  LDG.E.64 R12, desc[UR14][R10.64+-0x18] ;  /* 0xffffe80e0a0c7981 */ /* 0x000ee8000c1e1b00 */
[----:B------:R-:W4:Y:S04]  /*0390*/  LDG.E.64 R18, desc[UR14][R6.64+-0x10] ;  /* 0xfffff00e06127981 */ /* 0x000f28000c1e1b00 */
[----:B------:R-:W4:Y:S01]  /*03a0*/  LDG.E.64 R20, desc[UR14][R10.64+-0x10] ;  /* 0xfffff00e0a147981 */ /* 0x000f22000c1e1b00 */
[----:B--2---:R-:W-:-:S03]  /*03b0*/  DADD R28, R22, -R24 ;  /* 0x00000000161c7229 */ /* 0x004fc60000000818 */
[----:B------:R-:W2:Y:S04]  /*03c0*/  LDG.E.64 R22, desc[UR14][R6.64+-0x8] ;  /* 0xfffff80e06167981 */ /* 0x000ea8000c1e1b00 */
[----:B------:R-:W2:Y:S01]  /*03d0*/  LDG.E.64 R24, desc[UR14][R10.64+-0x8] ;  /* 0xfffff80e0a187981 */ /* 0x000ea2000c1e1b00 */
[----:B------:R-:W-:Y:S02]  /*03e0*/  DFMA R26, R28, R28, R26 ;  /* 0x0000001c1c1a722b */ /* 0x000fe4000000001a */
[----:B---3--:R-:W-:Y:S01]  /*03f0*/  DADD R28, R8, -R12 ;  /* 0x00000000081c7229 */ /* 0x008fe2000000080c */
[----:B------:R-:W3:Y:S04]  /*0400*/  LDG.E.64 R12, desc[UR14][R6.64] ;  /* 0x0000000e060c7981 */ /* 0x000ee8000c1e1b00 */
[----:B------:R-:W3:Y:S01]  /*0410*/  LDG.E.64 R8, desc[UR14][R10.64] ;  /* 0x0000000e0a087981 */ /* 0x000ee2000c1e1b00 */
[----:B----4-:R-:W-:-:S02]  /*0420*/  DADD R18, R18, -R20 ;  /* 0x0000000012127229 */ /* 0x010fc40000000814 */
[----:B------:R-:W-:-:S08]  /*0430*/  DFMA R26, R28, R28, R26 ;  /* 0x0000001c1c1a722b */ /* 0x000fd0000000001a */
[----:B------:R-:W-:Y:S02]  /*0440*/  DFMA R20, R18, R18, R26 ;  /* 0x000000121214722b */ /* 0x000fe4000000001a */
[----:B------:R-:W4:Y:S04]  /*0450*/  LDG.E.64 R26, desc[UR14][R6.64+0x8] ;  /* 0x0000080e061a7981 */ /* 0x000f28000c1e1b00 */
[----:B------:R-:W5:Y:S01]  /*0460*/  LDG.E.64 R18, desc[UR14][R10.64+0x10] ;  /* 0x0000100e0a127981 */ /* 0x000f62000c1e1b00 */
[----:B--2---:R-:W-:-:S03]  /*0470*/  DADD R22, R22, -R24 ;  /* 0x0000000016167229 */ /* 0x004fc60000000818 */
[----:B------:R-:W4:Y:S05]  /*0480*/  LDG.E.64 R24, desc[UR14][R10.64+0x8] ;  /* 0x0000080e0a187981 */ /* 0x000f2a000c1e1b00 */
[----:B------:R-:W-:Y:S02]  /*0490*/  DFMA R20, R22, R22, R20 ;  /* 0x000000161614722b */ /* 0x000fe40000000014 */
[----:B------:R-:W5:Y:S01]  /*04a0*/  LDG.E.64 R22, desc[UR14][R6.64+0x10] ;  /* 0x0000100e06167981 */ /* 0x000f62000c1e1b00 */
[----:B---3--:R-:W-:-:S03]  /*04b0*/  DADD R28, R12, -R8 ;  /* 0x000000000c1c7229 */ /* 0x008fc60000000808 */
[----:B------:R0:W2:Y:S04]  /*04c0*/  LDG.E.64 R12, desc[UR14][R6.64+0x18] ;  /* 0x0000180e060c7981 */ /* 0x0000a8000c1e1b00 */
[----:B------:R1:W2:Y:S01]  /*04d0*/  LDG.E.64 R8, desc[UR14][R10.64+0x18] ;  /* 0x0000180e0a087981 */ /* 0x0002a2000c1e1b00 */
[----:B------:R-:W-:Y:S01]  /*04e0*/  DFMA R20, R28, R28, R20 ;  /* 0x0000001c1c14722b */ /* 0x000fe20000000014 */
[----:B------:R-:W-:-:S04]  /*04f0*/  UIADD3 UR4, UP0, UPT, UR4, -0x8, URZ ;  /* 0xfffffff804047890 */ /* 0x000fc8000ff1e0ff */
[----:B------:R-:W-:Y:S02]  /*0500*/  UIADD3.X UR5, UPT, UPT, UR5, -0x1, URZ, UP0, !UPT ;  /* 0xffffffff05057890 */ /* 0x000fe400087fe4ff */
[----:B------:R-:W-:-:S04]  /*0510*/  UISETP.NE.U32.AND UP0, UPT, UR4, URZ, UPT ;  /* 0x000000ff0400728c */ /* 0x000fc8000bf05070 */
[----:B------:R-:W-:Y:S01]  /*0520*/  UISETP.NE.AND.EX UP0, UPT, UR5, URZ, UPT, UP0 ;  /* 0x000000ff0500728c */ /* 0x000fe2000bf05300 */
[----:B0-----:R-:W-:Y:S02]  /*0530*/  IADD3 R6, P0, PT, R6, 0x40, RZ ;  /* 0x0000004006067810 */ /* 0x001fe40007f1e0ff */
[----:B-1----:R-:W-:-:S03]  /*0540*/  IADD3 R10, P1, PT, R10, 0x40, RZ ;  /* 0x000000400a0a7810 */ /* 0x002fc60007f3e0ff */
[----:B------:R-:W-:Y:S02]  /*0550*/  IMAD.X R7, RZ, RZ, R7, P0 ;  /* 0x000000ffff077224 */ /* 0x000fe400000e0607 */
[----:B------:R-:W-:Y:S01]  /*0560*/  IMAD.X R11, RZ, RZ, R11, P1 ;  /* 0x000000ffff0b7224 */ /* 0x000fe200008e060b */
[----:B----4-:R-:W-:-:S08]  /*0570*/  DADD R24, R26, -R24 ;  /* 0x000000001a187229 */ /* 0x010fd00000000818 */
[----:B------:R-:W-:Y:S02]  /*0580*/  DFMA R20, R24, R24, R20 ;  /* 0x000000181814722b */ /* 0x000fe40000000014 */
[----:B-----5:R-:W-:Y:S02]  /*0590*/  DADD R18, R22, -R18 ;  /* 0x0000000016127229 */ /* 0x020fe40000000812 */
[----:B--2---:R-:W-:-:S06]  /*05a0*/  DADD R8, R12, -R8 ;  /* 0x000000000c087229 */ /* 0x004fcc0000000808 */
[----:B------:R-:W-:-:S08]  /*05b0*/  DFMA R20, R18, R18, R20 ;  /* 0x000000121214722b */ /* 0x000fd00000000014 */
[----:B------:R-:W-:Y:S01]  /*05c0*/  DFMA R26, R8, R8, R20 ;  /* 0x00000008081a722b */ /* 0x000fe20000000014 */
[----:B------:R-:W-:Y:S10]  /*05d0*/  BRA.U UP0, `(.L_x_4) ;  /* 0xfffffffd005c7547 */ /* 0x000ff4000b83ffff */
[----:B------:R-:W-:Y:S01]  /*05e0*/  UMOV UR4, UR12 ;  /* 0x0000000c00047c82 */ /* 0x000fe20008000000 */
[----:B------:R-:W-:-:S05]  /*05f0*/  UMOV UR5, UR11 ;  /* 0x0000000b00057c82 */ /* 0x000fca0008000000 */
.L_x_3:
[----:B------:R-:W-:-:S04]  /*0600*/  UISETP.NE.U32.AND UP0, UPT, UR19, URZ, UPT ;  /* 0x000000ff1300728c */ /* 0x000fc8000bf05070 */
[----:B------:R-:W-:-:S09]  /*0610*/  UISETP.NE.AND.EX UP0, UPT, URZ, URZ, UPT, UP0 ;  /* 0x000000ffff00728c */ /* 0x000fd2000bf05300 */
[----:B------:R-:W-:Y:S05]  /*0620*/  BRA.U !UP0, `(.L_x_5) ;  /* 0x0000000508507547 */ /* 0x000fea000b800000 */
[----:B------:R-:W-:Y:S02]  /*0630*/  UIADD3 UR10, UP0, UPT, UR19, -0x1, URZ ;  /* 0xffffffff130a7890 */ /* 0x000fe4000ff1e0ff */
[----:B------:R-:W-:Y:S02]  /*0640*/  UISETP.NE.U32.AND UP1, UPT, UR18, URZ, UPT ;  /* 0x000000ff1200728c */ /* 0x000fe4000bf25070 */
[----:B------:R-:W-:Y:S02]  /*0650*/  UIADD3.X UR11, UPT, UPT, URZ, -0x1, URZ, UP0, !UPT ;  /* 0xffffffffff0b7890 */ /* 0x000fe400087fe4ff */
[----:B------:R-:W-:Y:S02]  /*0660*/  UISETP.GE.U32.AND UP0, UPT, UR10, 0x3, UPT ;  /* 0x000000030a00788c */ /* 0x000fe4000bf06070 */
[----:B------:R-:W-:Y:S02]  /*0670*/  UISETP.NE.AND.EX UP1, UPT, URZ, URZ, UPT, UP1 ;  /* 0x000000ffff00728c */ /* 0x000fe4000bf25310 */
[----:B------:R-:W-:-:S09]  /*0680*/  UISETP.GE.U32.AND.EX UP0, UPT, UR11, URZ, UPT, UP0 ;  /* 0x000000ff0b00728c */ /* 0x000fd2000bf06100 */
[----:B------:R-:W-:Y:S05]  /*0690*/  BRA.U !UP0, `(.L_x_6) ;  /* 0x00000001087c7547 */ /* 0x000fea000b800000 */
[----:B------:R-:W0:Y:S01]  /*06a0*/  LDCU.64 UR20, c[0x0][0x380] ;  /* 0x00007000ff1477ac */ /* 0x000e220008000a00 */
[----:B------:R-:W-:Y:S01]  /*06b0*/  IADD3 R0, P0, PT, R4, UR4, RZ ;  /* 0x0000000404007c10 */ /* 0x000fe2000ff1e0ff */
[----:B------:R-:W-:-:S03]  /*06c0*/  UIMAD UR13, UR7, UR8, URZ ;  /* 0x00000008070d72a4 */ /* 0x000fc6000f8e02ff */
[----:B------:R-:W-:Y:S01]  /*06d0*/  IADD3.X R7, PT, PT, R17, UR5, RZ, P0, !PT ;  /* 0x0000000511077c10 */ /* 0x000fe200087fe4ff */
[----:B------:R-:W-:Y:S02]  /*06e0*/  UIMAD.WIDE.U32 UR10, UR6, UR8, UR4 ;  /* 0x00000008060a72a5 */ /* 0x000fe4000f8e0004 */
[----:B------:R-:W-:-:S04]  /*06f0*/  UIMAD UR13, UR6, UR9, UR13 ;  /* 0x00000009060d72a4 */ /* 0x000fc8000f8e020d */
[----:B------:R-:W-:Y:S02]  /*0700*/  UIADD3 UR11, UPT, UPT, UR11, UR13, URZ ;  /* 0x0000000d0b0b7290 */ /* 0x000fe4000fffe0ff */
[----:B0-----:R-:W-:Y:S02]  /*0710*/  ULEA UR13, UP0, UR10, UR20, 0x3 ;  /* 0x000000140a0d7291 */ /* 0x001fe4000f8018ff */
[C---:B------:R-:W-:Y:S02]  /*0720*/  LEA R28, P0, R0.reuse, UR20, 0x3 ;  /* 0x00000014001c7c11 */ /* 0x040fe4000f8018ff */
[----:B------:R-:W-:Y:S02]  /*0730*/  ULEA.HI.X UR11, UR10, UR21, UR11, 0x3, UP0 ;  /* 0x000000150a0b7291 */ /* 0x000fe400080f1c0b */
[----:B------:R-:W-:Y:S01]  /*0740*/  LEA.HI.X R29, R0, UR21, R7, 0x3, P0 ;  /* 0x00000015001d7c11 */ /* 0x000fe200080f1c07 */
[----:B------:R-:W-:-:S03]  /*0750*/  IMAD.U32 R24, RZ, RZ, UR13 ;  /* 0x0000000dff187e24 */ /* 0x000fc6000f8e00ff */
[----:B------:R-:W-:Y:S01]  /*0760*/  IMAD.U32 R25, RZ, RZ, UR11 ;  /* 0x0000000bff197e24 */ /* 0x000fe2000f8e00ff */
[----:B------:R-:W2:Y:S04]  /*0770*/  LDG.E.64 R6, desc[UR14][R28.64] ;  /* 0x0000000e1c067981 */ /* 0x000ea8000c1e1b00 */
[----:B------:R-:W2:Y:S04]  /*0780*/  LDG.E.64 R8, desc[UR14][R24.64] ;  /* 0x0000000e18087981 */ /* 0x000ea8000c1e1b00 */
[----:B------:R-:W3:Y:S04]  /*0790*/  LDG.E.64 R10, desc[UR14][R28.64+0x8] ;  /* 0x0000080e1c0a7981 */ /* 0x000ee8000c1e1b00 */
[----:B------:R-:W3:Y:S04]  /*07a0*/  LDG.E.64 R12, desc[UR14][R24.64+0x8] ;  /* 0x0000080e180c7981 */ /* 0x000ee8000c1e1b00 */
[----:B------:R-:W4:Y:S04]  /*07b0*/  LDG.E.64 R18, desc[UR14][R28.64+0x10] ;  /* 0x0000100e1c127981 */ /* 0x000f28000c1e1b00 */
[----:B------:R-:W4:Y:S04]  /*07c0*/  LDG.E.64 R20, desc[UR14][R24.64+0x10] ;  /* 0x0000100e18147981 */ /* 0x000f28000c1e1b00 */
[----:B------:R-:W5:Y:S04]  /*07d0*/  LDG.E.64 R22, desc[UR14][R28.64+0x18] ;  /* 0x0000180e1c167981 */ /* 0x000f68000c1e1b00 */
[----:B------:R-:W5:Y:S01]  /*07e0*/  LDG.E.64 R24, desc[UR14][R24.64+0x18] ;  /* 0x0000180e18187981 */ /* 0x000f62000c1e1b00 */
[----:B------:R-:W-:-:S04]  /*07f0*/  UIADD3 UR4, UP0, UPT, UR4, 0x4, URZ ;  /* 0x0000000404047890 */ /* 0x000fc8000ff1e0ff */
[----:B------:R-:W-:Y:S01]  /*0800*/  UIADD3.X UR5, UPT, UPT, URZ, UR5, URZ, UP0, !UPT ;  /* 0x00000005ff057290 */ /* 0x000fe200087fe4ff */
[----:B--2---:R-:W-:-:S08]  /*0810*/  DADD R6, R6, -R8 ;  /* 0x0000000006067229 */ /* 0x004fd00000000808 */
[----:B------:R-:W-:Y:S02]  /*0820*/  DFMA R6, R6, R6, R26 ;  /* 0x000000060606722b */ /* 0x000fe4000000001a */
[----:B---3--:R-:W-:Y:S02]  /*0830*/  DADD R10, R10, -R12 ;  /* 0x000000000a0a7229 */ /* 0x008fe4000000080c */
[----:B----4-:R-:W-:-:S06]  /*0840*/  DADD R18, R18, -R20 ;  /* 0x0000000012127229 */ /* 0x010fcc0000000814 */
[----:B------:R-:W-:Y:S02]  /*0850*/  DFMA R6, R10, R10, R6 ;  /* 0x0000000a0a06722b */ /* 0x000fe40000000006 */
[----:B-----5:R-:W-:-:S06]  /*0860*/  DADD R22, R22, -R24 ;  /* 0x0000000016167229 */ /* 0x020fcc0000000818 */
[----:B------:R-:W-:-:S08]  /*0870*/  DFMA R6, R18, R18, R6 ;  /* 0x000000121206722b */ /* 0x000fd00000000006 */
[----:B------:R-:W-:-:S11]  /*0880*/  DFMA R26, R22, R22, R6 ;  /* 0x00000016161a722b */ /* 0x000fd60000000006 */
.L_x_6:
[----:B------:R-:W-:Y:S05]  /*0890*/  BRA.U !UP1, `(.L_x_5) ;  /* 0x0000000109b47547 */ /* 0x000fea000b800000 */
[----:B------:R-:W-:Y:S02]  /*08a0*/  UISETP.NE.U32.AND UP0, UPT, UR18, 0x1, UPT ;  /* 0x000000011200788c */ /* 0x000fe4000bf05070 */
[----:B------:R-:W-:Y:S02]  /*08b0*/  ULOP3.LUT UP1, URZ, UR8, 0x1, URZ, 0xc0, !UPT ;  /* 0x0000000108ff7892 */ /* 0x000fe4000f82c0ff */
[----:B------:R-:W-:-:S09]  /*08c0*/  UISETP.NE.AND.EX UP0, UPT, URZ, URZ, UPT, UP0 ;  /* 0x000000ffff00728c */ /* 0x000fd2000bf05300 */
        /* <DEDUP_REMOVED lines=17> */
[----:B------:R-:W3:Y:S01]  /*09e0*/  LDG.E.64 R20, desc[UR14][R10.64+0x8] ;  /* 0x0000080e0a147981 */ /* 0x000ee2000c1e1b00 */
[----:B------:R-:W-:-:S04]  /*09f0*/  UIADD3 UR4, UP0, UPT, UR4, 0x2, URZ ;  /* 0x0000000204047890 */ /* 0x000fc8000ff1e0ff */
[----:B------:R-:W-:Y:S01]  /*0a00*/  UIADD3.X UR5, UPT, UPT, URZ, UR5, URZ, UP0, !UPT ;  /* 0x00000005ff057290 */ /* 0x000fe200087fe4ff */
[----:B--2---:R-:W-:Y:S02]  /*0a10*/  DADD R8, R8, -R12 ;  /* 0x0000000008087229 */ /* 0x004fe4000000080c */
[----:B---3--:R-:W-:-:S06]  /*0a20*/  DADD R18, R18, -R20 ;  /* 0x0000000012127229 */ /* 0x008fcc0000000814 */
[----:B------:R-:W-:-:S08]  /*0a30*/  DFMA R26, R8, R8, R26 ;  /* 0x00000008081a722b */ /* 0x000fd0000000001a */
[----:B------:R-:W-:-:S11]  /*0a40*/  DFMA R26, R18, R18, R26 ;  /* 0x00000012121a722b */ /* 0x000fd6000000001a */
.L_x_7:
        /* <DEDUP_REMOVED lines=14> */
[----:B------:R-:W2:Y:S05]  /*0b30*/  LDG.E.64 R6, desc[UR14][R10.64] ;  /* 0x0000000e0a067981 */ /* 0x000eaa000c1e1b00 */
[----:B------:R-:W2:Y:S02]  /*0b40*/  LDG.E.64 R8, desc[UR14][R8.64] ;  /* 0x0000000e08087981 */ /* 0x000ea4000c1e1b00 */
[----:B--2---:R-:W-:-:S08]  /*0b50*/  DADD R6, R6, -R8 ;  /* 0x0000000006067229 */ /* 0x004fd00000000808 */
[----:B------:R-:W-:-:S11]  /*0b60*/  DFMA R26, R6, R6, R26 ;  /* 0x00000006061a722b */ /* 0x000fd6000000001a */
.L_x_5:
[----:B------:R-:W0:Y:S01]  /*0b70*/  MUFU.RSQ64H R7, R27 ;  /* 0x0000001b00077308 */ /* 0x000e220000001c00 */
[----:B------:R-:W-:Y:S01]  /*0b80*/  VIADD R6, R27, 0xfcb00000 ;  /* 0xfcb000001b067836 */ /* 0x000fe20000000000 */
[----:B------:R-:W-:Y:S01]  /*0b90*/  BSSY.RECONVERGENT B1, `(.L_x_8) ;  /* 0x0000013000017945 */ /* 0x000fe20003800200 */
[----:B------:R-:W-:Y:S02]  /*0ba0*/  IMAD.MOV.U32 R10, RZ, RZ, 0x0 ;  /* 0x00000000ff0a7424 */ /* 0x000fe400078e00ff */
[----:B------:R-:W-:Y:S01]  /*0bb0*/  IMAD.MOV.U32 R11, RZ, RZ, 0x3fd80000 ;  /* 0x3fd80000ff0b7424 */ /* 0x000fe200078e00ff */
[----:B------:R-:W-:Y:S01]  /*0bc0*/  ISETP.GE.U32.AND P0, PT, R6, 0x7ca00000, PT ;  /* 0x7ca000000600780c */ /* 0x000fe20003f06070 */
[----:B0-----:R-:W-:-:S08]  /*0bd0*/  DMUL R8, R6, R6 ;  /* 0x0000000606087228 */ /* 0x001fd00000000000 */
[----:B------:R-:W-:-:S08]  /*0be0*/  DFMA R8, -R8, R26, 1 ;  /* 0x3ff000000808742b */ /* 0x000fd0000000011a */
[----:B------:R-:W-:Y:S02]  /*0bf0*/  DFMA R10, R8, R10, 0.5 ;  /* 0x3fe00000080a742b */ /* 0x000fe4000000000a */
[----:B------:R-:W-:-:S08]  /*0c00*/  DMUL R8, R6, R8 ;  /* 0x0000000806087228 */ /* 0x000fd00000000000 */
[----:B------:R-:W-:-:S08]  /*0c10*/  DFMA R20, R10, R8, R6 ;  /* 0x000000080a14722b */ /* 0x000fd00000000006 */
[----:B------:R-:W-:Y:S02]  /*0c20*/  DMUL R8, R20, R26 ;  /* 0x0000001a14087228 */ /* 0x000fe40000000000 */
[----:B------:R-:W-:Y:S02]  /*0c30*/  VIADD R19, R21, 0xfff00000 ;  /* 0xfff0000015137836 */ /* 0x000fe40000000000 */
[----:B------:R-:W-:-:S04]  /*0c40*/  IMAD.MOV.U32 R18, RZ, RZ, R20 ;  /* 0x000000ffff127224 */ /* 0x000fc800078e0014 */
[----:B------:R-:W-:-:S08]  /*0c50*/  DFMA R10, R8, -R8, R26 ;  /* 0x80000008080a722b */ /* 0x000fd0000000001a */
[----:B------:R-:W-:Y:S01]  /*0c60*/  DFMA R12, R10, R18, R8 ;  /* 0x000000120a0c722b */ /* 0x000fe20000000008 */
[----:B------:R-:W-:Y:S10]  /*0c70*/  @!P0 BRA `(.L_x_9) ;  /* 0x0000000000108947 */ /* 0x000ff40003800000 */
[----:B------:R-:W-:Y:S01]  /*0c80*/  MOV R12, R26 ;  /* 0x0000001a000c7202 */ /* 0x000fe20000000f00 */
[----:B------:R-:W-:Y:S01]  /*0c90*/  IMAD.MOV.U32 R13, RZ, RZ, R27 ;  /* 0x000000ffff0d7224 */ /* 0x000fe200078e001b */
[----:B------:R-:W-:-:S07]  /*0ca0*/  MOV R0, 0xcc0 ;  /* 0x00000cc000007802 */ /* 0x000fce0000000f00 */
[----:B------:R-:W-:Y:S05]  /*0cb0*/  CALL.REL.NOINC `($__internal_0_$__cuda_sm20_dsqrt_rn_f64_mediumpath_v1) ;  /* 0x0000000000387944 */ /* 0x000fea0003c00000 */
.L_x_9:
[----:B------:R-:W-:Y:S05]  /*0cc0*/  BSYNC.RECONVERGENT B1 ;  /* 0x0000000000017941 */ /* 0x000fea0003800200 */
.L_x_8:
[----:B------:R-:W-:-:S11]  /*0cd0*/  DADD R2, R2, R12 ;  /* 0x0000000002027229 */ /* 0x000fd6000000000c */
.L_x_2:
[----:B------:R-:W-:Y:S05]  /*0ce0*/  BSYNC.RECONVERGENT B0 ;  /* 0x0000000000007941 */ /* 0x000fea0003800200 */
.L_x_1:
[----:B------:R-:W0:Y:S01]  /*0cf0*/  LDCU.64 UR4, c[0x0][0x390] ;  /* 0x00007200ff0477ac */ /* 0x000e220008000a00 */
[----:B------:R-:W-:-:S04]  /*0d00*/  UIADD3 UR6, UP0, UPT, UR6, 0x1, URZ ;  /* 0x0000000106067890 */ /* 0x000fc8000ff1e0ff */
[----:B------:R-:W-:Y:S02]  /*0d10*/  UIADD3.X UR7, UPT, UPT, URZ, UR7, URZ, UP0, !UPT ;  /* 0x00000007ff077290 */ /* 0x000fe400087fe4ff */
[----:B0-----:R-:W-:-:S04]  /*0d20*/  UISETP.NE.U32.AND UP0, UPT, UR6, UR4, UPT ;  /* 0x000000040600728c */ /* 0x001fc8000bf05070 */
[----:B------:R-:W-:-:S09]  /*0d30*/  UISETP.NE.AND.EX UP0, UPT, UR7, UR5, UPT, UP0 ;  /* 0x000000050700728c */ /* 0x000fd2000bf05300 */
[----:B------:R-:W-:Y:S05]  /*0d40*/  BRA.U UP0, `(.L_x_10) ;  /* 0xfffffff500107547 */ /* 0x000fea000b83ffff */
.L_x_0:
[----:B------:R-:W0:Y:S02]  /*0d50*/  LDCU.64 UR4, c[0x0][0x398] ;  /* 0x00007300ff0477ac */ /* 0x000e240008000a00 */
[----:B0-----:R-:W-:-:S04]  /*0d60*/  LEA R4, P0, R15, UR4, 0x3 ;  /* 0x000000040f047c11 */ /* 0x001fc8000f8018ff */
[----:B------:R-:W-:-:S05]  /*0d70*/  LEA.HI.X R5, R15, UR5, RZ, 0x3, P0 ;  /* 0x000000050f057c11 */ /* 0x000fca00080f1cff */
[----:B------:R-:W-:Y:S01]  /*0d80*/  STG.E.64 desc[UR14][R4.64], R2 ;  /* 0x0000000204007986 */ /* 0x000fe2000c101b0e */
[----:B------:R-:W-:Y:S05]  /*0d90*/  EXIT ;  /* 0x000000000000794d */ /* 0x000fea0003800000 */
        .weak           $__internal_0_$__cuda_sm20_dsqrt_rn_f64_mediumpath_v1
        .type           $__internal_0_$__cuda_sm20_dsqrt_rn_f64_mediumpath_v1,@function
        .size           $__internal_0_$__cuda_sm20_dsqrt_rn_f64_mediumpath_v1,(.L_x_16 - $__internal_0_$__cuda_sm20_dsqrt_rn_f64_mediumpath_v1)
$__internal_0_$__cuda_sm20_dsqrt_rn_f64_mediumpath_v1:
[----:B------:R-:W-:Y:S01]  /*0da0*/  ISETP.GE.U32.AND P0, PT, R6, -0x3400000, PT ;  /* 0xfcc000000600780c */ /* 0x000fe20003f06070 */
[----:B------:R-:W-:Y:S01]  /*0db0*/  BSSY.RECONVERGENT B2, `(.L_x_11) ;  /* 0x0000026000027945 */ /* 0x000fe20003800200 */
[----:B------:R-:W-:Y:S02]  /*0dc0*/  IMAD.MOV.U32 R18, RZ, RZ, R20 ;  /* 0x000000ffff127224 */ /* 0x000fe400078e0014 */
[----:B------:R-:W-:Y:S02]  /*0dd0*/  IMAD.MOV.U32 R6, RZ, RZ, R10 ;  /* 0x000000ffff067224 */ /* 0x000fe400078e000a */
[----:B------:R-:W-:-:S07]  /*0de0*/  IMAD.MOV.U32 R7, RZ, RZ, R11 ;  /* 0x000000ffff077224 */ /* 0x000fce00078e000b */
[----:B------:R-:W-:Y:S05]  /*0df0*/  @!P0 BRA `(.L_x_12) ;  /* 0x0000000000208947 */ /* 0x000fea0003800000 */
[----:B------:R-:W-:-:S10]  /*0e00*/  DFMA.RM R6, R6, R18, R8 ;  /* 0x000000120606722b */ /* 0x000fd40000004008 */
[----:B------:R-:W-:-:S05]  /*0e10*/  IADD3 R10, P0, PT, R6, 0x1, RZ ;  /* 0x00000001060a7810 */ /* 0x000fca0007f1e0ff */
[----:B------:R-:W-:-:S06]  /*0e20*/  IMAD.X R11, RZ, RZ, R7, P0 ;  /* 0x000000ffff0b7224 */ /* 0x000fcc00000e0607 */
[----:B------:R-:W-:-:S08]  /*0e30*/  DFMA.RP R8, -R6, R10, R12 ;  /* 0x0000000a0608722b */ /* 0x000fd0000000810c */
[----:B------:R-:W-:-:S06]  /*0e40*/  DSETP.GT.AND P0, PT, R8, RZ, PT ;  /* 0x000000ff0800722a */ /* 0x000fcc0003f04000 */
[----:B------:R-:W-:Y:S02]  /*0e50*/  FSEL R6, R10, R6, P0 ;  /* 0x000000060a067208 */ /* 0x000fe40000000000 */
[----:B------:R-:W-:Y:S01]  /*0e60*/  FSEL R7, R11, R7, P0 ;  /* 0x000000070b077208 */ /* 0x000fe20000000000 */
[----:B------:R-:W-:Y:S06]  /*0e70*/  BRA `(.L_x_13) ;  /* 0x0000000000647947 */ /* 0x000fec0003800000 */
.L_x_12:
[----:B------:R-:W-:-:S14]  /*0e80*/  DSETP.NE.AND P0, PT, R12, RZ, PT ;  /* 0x000000ff0c00722a */ /* 0x000fdc0003f05000 */
[----:B------:R-:W-:Y:S05]  /*0e90*/  @!P0 BRA `(.L_x_14) ;  /* 0x0000000000588947 */ /* 0x000fea0003800000 */
[----:B------:R-:W-:-:S13]  /*0ea0*/  ISETP.GE.AND P0, PT, R13, RZ, PT ;  /* 0x000000ff0d00720c */ /* 0x000fda0003f06270 */
[----:B------:R-:W-:Y:S02]  /*0eb0*/  @!P0 IMAD.MOV.U32 R6, RZ, RZ, 0x0 ;  /* 0x00000000ff068424 */ /* 0x000fe400078e00ff */
[----:B------:R-:W-:Y:S01]  /*0ec0*/  @!P0 IMAD.MOV.U32 R7, RZ, RZ, -0x80000 ;  /* 0xfff80000ff078424 */ /* 0x000fe200078e00ff */
[----:B------:R-:W-:Y:S06]  /*0ed0*/  @!P0 BRA `(.L_x_13) ;  /* 0x00000000004c8947 */ /* 0x000fec0003800000 */
[----:B------:R-:W-:-:S13]  /*0ee0*/  ISETP.GT.AND P0, PT, R13, 0x7fefffff, PT ;  /* 0x7fefffff0d00780c */ /* 0x000fda0003f04270 */
[----:B------:R-:W-:Y:S05]  /*0ef0*/  @P0 BRA `(.L_x_14) ;  /* 0x0000000000400947 */ /* 0x000fea0003800000 */
[----:B------:R-:W-:Y:S01]  /*0f00*/  DMUL R6, R12, 8.11296384146066816958e+31 ;  /* 0x469000000c067828 */ /* 0x000fe20000000000 */
[----:B------:R-:W-:Y:S01]  /*0f10*/  IMAD.MOV.U32 R8, RZ, RZ, RZ ;  /* 0x000000ffff087224 */ /* 0x000fe200078e00ff */
[----:B------:R-:W-:Y:S01]  /*0f20*/  MOV R12, 0x0 ;  /* 0x00000000000c7802 */ /* 0x000fe20000000f00 */
[----:B------:R-:W-:-:S03]  /*0f30*/  IMAD.MOV.U32 R13, RZ, RZ, 0x3fd80000 ;  /* 0x3fd80000ff0d7424 */ /* 0x000fc600078e00ff */
[----:B------:R-:W0:Y:S02]  /*0f40*/  MUFU.RSQ64H R9, R7 ;  /* 0x0000000700097308 */ /* 0x000e240000001c00 */
[----:B0-----:R-:W-:-:S08]  /*0f50*/  DMUL R10, R8, R8 ;  /* 0x00000008080a7228 */ /* 0x001fd00000000000 */
[----:B------:R-:W-:-:S08]  /*0f60*/  DFMA R10, R6, -R10, 1 ;  /* 0x3ff00000060a742b */ /* 0x000fd0000000080a */
[----:B------:R-:W-:Y:S02]  /*0f70*/  DFMA R12, R10, R12, 0.5 ;  /* 0x3fe000000a0c742b */ /* 0x000fe4000000000c */
[----:B------:R-:W-:-:S08]  /*0f80*/  DMUL R10, R8, R10 ;  /* 0x0000000a080a7228 */ /* 0x000fd00000000000 */
[----:B------:R-:W-:-:S08]  /*0f90*/  DFMA R10, R12, R10, R8 ;  /* 0x0000000a0c0a722b */ /* 0x000fd00000000008 */
[----:B------:R-:W-:Y:S02]  /*0fa0*/  DMUL R8, R6, R10 ;  /* 0x0000000a06087228 */ /* 0x000fe40000000000 */
[----:B------:R-:W-:-:S06]  /*0fb0*/  VIADD R11, R11, 0xfff00000 ;  /* 0xfff000000b0b7836 */ /* 0x000fcc0000000000 */
[----:B------:R-:W-:-:S08]  /*0fc0*/  DFMA R12, R8, -R8, R6 ;  /* 0x80000008080c722b */ /* 0x000fd00000000006 */
[----:B------:R-:W-:-:S10]  /*0fd0*/  DFMA R6, R10, R12, R8 ;  /* 0x0000000c0a06722b */ /* 0x000fd40000000008 */
[----:B------:R-:W-:Y:S01]  /*0fe0*/  VIADD R7, R7, 0xfcb00000 ;  /* 0xfcb0000007077836 */ /* 0x000fe20000000000 */
[----:B------:R-:W-:Y:S06]  /*0ff0*/  BRA `(.L_x_13) ;  /* 0x0000000000047947 */ /* 0x000fec0003800000 */
.L_x_14:
[----:B------:R-:W-:-:S11]  /*1000*/  DADD R6, R12, R12 ;  /* 0x000000000c067229 */ /* 0x000fd6000000000c */
.L_x_13:
[----:B------:R-:W-:Y:S05]  /*1010*/  BSYNC.RECONVERGENT B2 ;  /* 0x0000000000027941 */ /* 0x000fea0003800200 */
.L_x_11:
[----:B------:R-:W-:Y:S02]  /*1020*/  IMAD.MOV.U32 R12, RZ, RZ, R6 ;  /* 0x000000ffff0c7224 */ /* 0x000fe400078e0006 */
[----:B------:R-:W-:Y:S02]  /*1030*/  IMAD.MOV.U32 R13, RZ, RZ, R7 ;  /* 0x000000ffff0d7224 */ /* 0x000fe400078e0007 */
[----:B------:R-:W-:Y:S02]  /*1040*/  IMAD.MOV.U32 R6, RZ, RZ, R0 ;  /* 0x000000ffff067224 */ /* 0x000fe400078e0000 */
[----:B------:R-:W-:-:S04]  /*1050*/  IMAD.MOV.U32 R7, RZ, RZ, 0x0 ;  /* 0x00000000ff077424 */ /* 0x000fc800078e00ff */
[----:B------:R-:W-:Y:S05]  /*1060*/  RET.REL.NODEC R6 `(_Z18SumDistancesGPUAuxPdmmS_) ;  /* 0xffffffec06e47950 */ /* 0x000fea0003c3ffff */
.L_x_15:
[----:B------:R-:W-:-:S00]  /*1070*/  BRA `(.L_x_15) ;  /* 0xfffffffc00fc7947 */ /* 0x000fc0000383ffff */
[----:B------:R-:W-:-:S00]  /*1080*/  NOP ;  /* 0x0000000000007918 */ /* 0x000fc00000000000 */
[----:B------:R-:W-:-:S00]  /*1090*/  NOP ;  /* 0x0000000000007918 */ /* 0x000fc00000000000 */
[----:B------:R-:W-:-:S00]  /*10a0*/  NOP ;  /* 0x0000000000007918 */ /* 0x000fc00000000000 */
[----:B------:R-:W-:-:S00]  /*10b0*/  NOP ;  /* 0x0000000000007918 */ /* 0x000fc00000000000 */
[----:B------:R-:W-:-:S00]  /*10c0*/  NOP ;  /* 0x0000000000007918 */ /* 0x000fc00000000000 */
[----:B------:R-:W-:-:S00]  /*10d0*/  NOP ;  /* 0x0000000000007918 */ /* 0x000fc00000000000 */
[----:B------:R-:W-:-:S00]  /*10e0*/  NOP ;  /* 0x0000000000007918 */ /* 0x000fc00000000000 */
[----:B------:R-:W-:-:S00]  /*10f0*/  NOP ;  /* 0x0000000000007918 */ /* 0x000fc00000000000 */
.L_x_16:


//--------------------- .nv.shared.reserved.0     --------------------------
	.section	.nv.shared.reserved.0,"aw",@nobits
	.weak		__nv_reservedSMEM_offset_0_alias
	.size		__nv_reservedSMEM_offset_0_alias, 0, 64
	.other		__nv_reservedSMEM_offset_0_alias,@"STO_CUDA_RESERVED_SHARED STV_DEFAULT"
__nv_reservedSMEM_offset_0_alias:
	.zero		0
	.zero		64


//--------------------- .nv.constant0._Z18SumDistancesGPUAuxPdmmS_ --------------------------
	.section	.nv.constant0._Z18SumDistancesGPUAuxPdmmS_,"a",@progbits
	.sectionflags	@""
	.align	4
.nv.constant0._Z18SumDistancesGPUAuxPdmmS_:
	.zero		928


//--------------------- SYMBOLS --------------------------

	.type		.nv.reservedSmem.offset0,@object
	.size		.nv.reservedSmem.offset0,0x4
